	.headerflags	@"EF_CUDA_TEXMODE_UNIFIED EF_CUDA_64BIT_ADDRESS EF_CUDA_ACCELERATORS EF_CUDA_SM90 EF_CUDA_VIRTUAL_SM(EF_CUDA_SM90)"
	.elftype	@"ET_EXEC"


//--------------------- .nv.info                  --------------------------
	.section	.nv.info,"",@"SHT_CUDA_INFO"
	.align	4


	//----- nvinfo : EIATTR_REGCOUNT
	.align		4
        /*0000*/ 	.byte	0x04, 0x2f
        /*0002*/ 	.short	(.L_3 - .L_2)
	.align		4
.L_2:
        /*0004*/ 	.word	index@(triton_poi_fused__native_batch_norm_legit_no_training_add_relu_12)
        /*0008*/ 	.word	0x00000014


	//----- nvinfo : EIATTR_MIN_STACK_SIZE
	.align		4
.L_3:
        /*000c*/ 	.byte	0x04, 0x12
        /*000e*/ 	.short	(.L_5 - .L_4)
	.align		4
.L_4:
        /*0010*/ 	.word	index@(triton_poi_fused__native_batch_norm_legit_no_training_add_relu_12)
        /*0014*/ 	.word	0x00000000


	//----- nvinfo : EIATTR_FRAME_SIZE
	.align		4
.L_5:
        /*0018*/ 	.byte	0x04, 0x11
        /*001a*/ 	.short	(.L_7 - .L_6)
	.align		4
.L_6:
        /*001c*/ 	.word	index@(triton_poi_fused__native_batch_norm_legit_no_training_add_relu_12)
        /*0020*/ 	.word	0x00000000


	//----- nvinfo : EIATTR_MIN_STACK_SIZE
	.align		4
.L_7:
        /*0024*/ 	.byte	0x04, 0x12
        /*0026*/ 	.short	(.L_9 - .L_8)
	.align		4
.L_8:
        /*0028*/ 	.word	index@(triton_poi_fused__native_batch_norm_legit_no_training_add_relu_12)
        /*002c*/ 	.word	0x00000000
.L_9:


//--------------------- .nv.info.triton_poi_fused__native_batch_norm_legit_no_training_add_relu_12 --------------------------
	.section	.nv.info.triton_poi_fused__native_batch_norm_legit_no_training_add_relu_12,"",@"SHT_CUDA_INFO"
	.sectionflags	@""
	.align	4


	//----- nvinfo : EIATTR_CUDA_API_VERSION
	.align		4
        /*0000*/ 	.byte	0x04, 0x37
        /*0002*/ 	.short	(.L_11 - .L_10)
.L_10:
        /*0004*/ 	.word	0x0000007c


	//----- nvinfo : EIATTR_KPARAM_INFO
	.align		4
.L_11:
        /*0008*/ 	.byte	0x04, 0x17
        /*000a*/ 	.short	(.L_13 - .L_12)
.L_12:
        /*000c*/ 	.word	0x00000000
        /*0010*/ 	.short	0x0007
        /*0012*/ 	.short	0x0038
        /*0014*/ 	.byte	0x00, 0xf0, 0x11, 0x00


	//----- nvinfo : EIATTR_KPARAM_INFO
	.align		4
.L_13:
        /*0018*/ 	.byte	0x04, 0x17
        /*001a*/ 	.short	(.L_15 - .L_14)
.L_14:
        /*001c*/ 	.word	0x00000000
        /*0020*/ 	.short	0x0006
        /*0022*/ 	.short	0x0030
        /*0024*/ 	.byte	0x00, 0xf4, 0x21, 0x00


	//----- nvinfo : EIATTR_KPARAM_INFO
	.align		4
.L_15:
        /*0028*/ 	.byte	0x04, 0x17
        /*002a*/ 	.short	(.L_17 - .L_16)
.L_16:
        /*002c*/ 	.word	0x00000000
        /*0030*/ 	.short	0x0005
        /*0032*/ 	.short	0x0028
        /*0034*/ 	.byte	0x00, 0xf4, 0x21, 0x00


	//----- nvinfo : EIATTR_KPARAM_INFO
	.align		4
.L_17:
        /*0038*/ 	.byte	0x04, 0x17
        /*003a*/ 	.short	(.L_19 - .L_18)
.L_18:
        /*003c*/ 	.word	0x00000000
        /*0040*/ 	.short	0x0004
        /*0042*/ 	.short	0x0020
        /*0044*/ 	.byte	0x00, 0xf4, 0x21, 0x00


	//----- nvinfo : EIATTR_KPARAM_INFO
	.align		4
.L_19:
        /*0048*/ 	.byte	0x04, 0x17
        /*004a*/ 	.short	(.L_21 - .L_20)
.L_20:
        /*004c*/ 	.word	0x00000000
        /*0050*/ 	.short	0x0003
        /*0052*/ 	.short	0x0018
        /*0054*/ 	.byte	0x00, 0xf4, 0x21, 0x00


	//----- nvinfo : EIATTR_KPARAM_INFO
	.align		4
.L_21:
        /*0058*/ 	.byte	0x04, 0x17
        /*005a*/ 	.short	(.L_23 - .L_22)
.L_22:
        /*005c*/ 	.word	0x00000000
        /*0060*/ 	.short	0x0002
        /*0062*/ 	.short	0x0010
        /*0064*/ 	.byte	0x00, 0xf4, 0x21, 0x00


	//----- nvinfo : EIATTR_KPARAM_INFO
	.align		4
.L_23:
        /*0068*/ 	.byte	0x04, 0x17
        /*006a*/ 	.short	(.L_25 - .L_24)
.L_24:
        /*006c*/ 	.word	0x00000000
        /*0070*/ 	.short	0x0001
        /*0072*/ 	.short	0x0008
        /*0074*/ 	.byte	0x00, 0xf4, 0x21, 0x00


	//----- nvinfo : EIATTR_KPARAM_INFO
	.align		4
.L_25:
        /*0078*/ 	.byte	0x04, 0x17
        /*007a*/ 	.short	(.L_27 - .L_26)
.L_26:
        /*007c*/ 	.word	0x00000000
        /*0080*/ 	.short	0x0000
        /*0082*/ 	.short	0x0000
        /*0084*/ 	.byte	0x00, 0xf4, 0x21, 0x00


	//----- nvinfo : EIATTR_SPARSE_MMA_MASK
	.align		4
.L_27:
        /*0088*/ 	.byte	0x03, 0x50
        /*008a*/ 	.short	0x0000


	//----- nvinfo : EIATTR_MAXREG_COUNT
	.align		4
        /*008c*/ 	.byte	0x03, 0x1b
        /*008e*/ 	.short	0x00ff


	//----- nvinfo : EIATTR_EXIT_INSTR_OFFSETS
	.align		4
        /*0090*/ 	.byte	0x04, 0x1c
        /*0092*/ 	.short	(.L_29 - .L_28)


	//   ....[0]....
.L_28:
        /*0094*/ 	.word	0x000003b0


	//----- nvinfo : EIATTR_REQNTID
	.align		4
.L_29:
        /*0098*/ 	.byte	0x04, 0x10
        /*009a*/ 	.short	(.L_31 - .L_30)
.L_30:
        /*009c*/ 	.word	0x00000080
        /*00a0*/ 	.word	0x00000001
        /*00a4*/ 	.word	0x00000001


	//----- nvinfo : EIATTR_CBANK_PARAM_SIZE
	.align		4
.L_31:
        /*00a8*/ 	.byte	0x03, 0x19
        /*00aa*/ 	.short	0x003c


	//----- nvinfo : EIATTR_PARAM_CBANK
	.align		4
        /*00ac*/ 	.byte	0x04, 0x0a
        /*00ae*/ 	.short	(.L_33 - .L_32)
	.align		4
.L_32:
        /*00b0*/ 	.word	index@(.nv.constant0.triton_poi_fused__native_batch_norm_legit_no_training_add_relu_12)
        /*00b4*/ 	.short	0x0210
        /*00b6*/ 	.short	0x003c


	//----- nvinfo : EIATTR_SW_WAR
	.align		4
.L_33:
        /*00b8*/ 	.byte	0x04, 0x36
        /*00ba*/ 	.short	(.L_35 - .L_34)
.L_34:
        /*00bc*/ 	.word	0x00000008
.L_35:


//--------------------- .nv.callgraph             --------------------------
	.section	.nv.callgraph,"",@"SHT_CUDA_CALLGRAPH"
	.align	4
	.sectionentsize	8
	.align		4
        /*0000*/ 	.word	0x00000000
	.align		4
        /*0004*/ 	.word	0xffffffff
	.align		4
        /*0008*/ 	.word	0x00000000
	.align		4
        /*000c*/ 	.word	0xfffffffe
	.align		4
        /*0010*/ 	.word	0x00000000
	.align		4
        /*0014*/ 	.word	0xfffffffd
	.align		4
        /*0018*/ 	.word	0x00000000
	.align		4
        /*001c*/ 	.word	0xfffffffc


//--------------------- .nv.constant4             --------------------------
	.section	.nv.constant4,"a",@progbits
	.align	8
	.align		8
.nv.constant4:
        /*0000*/ 	.dword	_$_str
	.align		8
        /*0008*/ 	.dword	_$_str_$_2


//--------------------- .text.triton_poi_fused__native_batch_norm_legit_no_training_add_relu_12 --------------------------
	.section	.text.triton_poi_fused__native_batch_norm_legit_no_training_add_relu_12,"ax",@progbits
	.align	128
        .global         triton_poi_fused__native_batch_norm_legit_no_training_add_relu_12
        .type           triton_poi_fused__native_batch_norm_legit_no_training_add_relu_12,@function
        .size           triton_poi_fused__native_batch_norm_legit_no_training_add_relu_12,(.L_x_1 - triton_poi_fused__native_batch_norm_legit_no_training_add_relu_12)
        .other          triton_poi_fused__native_batch_norm_legit_no_training_add_relu_12,@"STO_CUDA_ENTRY STV_DEFAULT"
triton_poi_fused__native_batch_norm_legit_no_training_add_relu_12:
.text.triton_poi_fused__native_batch_norm_legit_no_training_add_relu_12:
[----:B------:R-:W-:Y:S01]  /*0000*/  LDC R1, c[0x0][0x28] ;  /* 0x00000a00ff017b82 */ /* 0x000fe20000000800 */
[----:B------:R-:W1:Y:S07]  /*0010*/  S2R R0, SR_TID.X ;  /* 0x0000000000007919 */ /* 0x000e6e0000002100 */
[----:B------:R-:W2:Y:S01]  /*0020*/  LDC.64 R10, c[0x0][0x220] ;  /* 0x00008800ff0a7b82 */ /* 0x000ea20000000a00 */
[----:B------:R-:W-:Y:S01]  /*0030*/  ULDC.64 UR4, c[0x0][0x208] ;  /* 0x0000820000047ab9 */ /* 0x000fe20000000a00 */
[----:B------:R-:W3:Y:S06]  /*0040*/  S2R R5, SR_CTAID.X ;  /* 0x0000000000057919 */ /* 0x000eec0000002500 */
[----:B------:R-:W4:Y:S08]  /*0050*/  LDC.64 R6, c[0x0][0x210] ;  /* 0x00008400ff067b82 */ /* 0x000f300000000a00 */
[----:B------:R-:W5:Y:S08]  /*0060*/  LDC.64 R8, c[0x0][0x218] ;  /* 0x00008600ff087b82 */ /* 0x000f700000000a00 */
[----:B------:R-:W4:Y:S01]  /*0070*/  LDC.64 R12, c[0x0][0x228] ;  /* 0x00008a00ff0c7b82 */ /* 0x000f220000000a00 */
[----:B-1----:R-:W-:-:S07]  /*0080*/  SHF.L.U32 R0, R0, 0x1, RZ ;  /* 0x0000000100007819 */ /* 0x002fce00000006ff */
[----:B------:R-:W1:Y:S01]  /*0090*/  LDC.64 R14, c[0x0][0x230] ;  /* 0x00008c00ff0e7b82 */ /* 0x000e620000000a00 */
[----:B---3--:R-:W-:Y:S02]  /*00a0*/  SHF.R.S32.HI R3, RZ, 0x17, R5 ;  /* 0x00000017ff037819 */ /* 0x008fe40000011405 */
[----:B------:R-:W-:Y:S02]  /*00b0*/  LOP3.LUT R0, R0, 0xfe, RZ, 0xc0, !PT ;  /* 0x000000fe00007812 */ /* 0x000fe400078ec0ff */
[----:B------:R-:W-:Y:S02]  /*00c0*/  SGXT R3, R3, 0x1 ;  /* 0x000000010303781a */ /* 0x000fe40000000200 */
[----:B------:R-:W-:-:S04]  /*00d0*/  LEA R0, R5, R0, 0x8 ;  /* 0x0000000005007211 */ /* 0x000fc800078e40ff */
[----:B------:R-:W-:-:S04]  /*00e0*/  LEA.HI R3, R3, R0, RZ, 0x2 ;  /* 0x0000000003037211 */ /* 0x000fc800078f10ff */
[--C-:B------:R-:W-:Y:S02]  /*00f0*/  SHF.R.S32.HI R2, RZ, 0x2, R3.reuse ;  /* 0x00000002ff027819 */ /* 0x100fe40000011403 */
[----:B------:R-:W-:-:S04]  /*0100*/  SHF.R.S32.HI R3, RZ, 0x1f, R3 ;  /* 0x0000001fff037819 */ /* 0x000fc80000011403 */
[----:B------:R-:W-:-:S04]  /*0110*/  LEA.HI R3, R3, R2, RZ, 0x9 ;  /* 0x0000000203037211 */ /* 0x000fc800078f48ff */
[----:B------:R-:W-:-:S04]  /*0120*/  LOP3.LUT R3, R3, 0xfffffe00, RZ, 0xc0, !PT ;  /* 0xfffffe0003037812 */ /* 0x000fc800078ec0ff */
[----:B------:R-:W-:Y:S02]  /*0130*/  IADD3 R17, R2, -R3, RZ ;  /* 0x8000000302117210 */ /* 0x000fe40007ffe0ff */
[----:B------:R-:W3:Y:S03]  /*0140*/  LDC.64 R2, c[0x0][0x238] ;  /* 0x00008e00ff027b82 */ /* 0x000ee60000000a00 */
[----:B--2---:R-:W-:-:S05]  /*0150*/  IMAD.WIDE R10, R17, 0x4, R10 ;  /* 0x00000004110a7825 */ /* 0x004fca00078e020a */
[----:B------:R1:W2:Y:S01]  /*0160*/  LDG.E.EL R4, desc[UR4][R10.64] ;  /* 0x000000040a047981 */ /* 0x0002a2000c2e1900 */
[----:B----4-:R-:W-:-:S04]  /*0170*/  IMAD.WIDE R6, R0, 0x4, R6 ;  /* 0x0000000400067825 */ /* 0x010fc800078e0206 */
[C---:B-----5:R-:W-:Y:S02]  /*0180*/  IMAD.WIDE R8, R17.reuse, 0x4, R8 ;  /* 0x0000000411087825 */ /* 0x060fe400078e0208 */
[----:B------:R-:W4:Y:S02]  /*0190*/  LDG.E.64 R6, desc[UR4][R6.64] ;  /* 0x0000000406067981 */ /* 0x000f24000c1e1b00 */
[C---:B0-----:R-:W-:Y:S02]  /*01a0*/  IMAD.WIDE R12, R17.reuse, 0x4, R12 ;  /* 0x00000004110c7825 */ /* 0x041fe400078e020c */
[----:B------:R0:W4:Y:S02]  /*01b0*/  LDG.E.EL R5, desc[UR4][R8.64] ;  /* 0x0000000408057981 */ /* 0x000124000c2e1900 */
[----:B-1----:R-:W-:Y:S02]  /*01c0*/  IMAD.WIDE R10, R17, 0x4, R14 ;  /* 0x00000004110a7825 */ /* 0x002fe400078e020e */
[----:B------:R1:W5:Y:S02]  /*01d0*/  LDG.E.EL R12, desc[UR4][R12.64] ;  /* 0x000000040c0c7981 */ /* 0x000364000c2e1900 */
[----:B---3--:R-:W-:-:S02]  /*01e0*/  IMAD.WIDE R2, R0, 0x4, R2 ;  /* 0x0000000400027825 */ /* 0x008fc400078e0202 */
[----:B------:R-:W5:Y:S01]  /*01f0*/  LDG.E.EL R11, desc[UR4][R10.64] ;  /* 0x000000040a0b7981 */ /* 0x000f62000c2e1900 */
[----:B0-----:R-:W0:Y:S03]  /*0200*/  LDC.64 R8, c[0x0][0x240] ;  /* 0x00009000ff087b82 */ /* 0x001e260000000a00 */
[----:B------:R-:W3:Y:S01]  /*0210*/  LDG.E.64 R2, desc[UR4][R2.64] ;  /* 0x0000000402027981 */ /* 0x000ee2000c1e1b00 */
[----:B-1----:R-:W-:Y:S01]  /*0220*/  HFMA2.MMA R13, -RZ, RZ, 1.625, 0 ;  /* 0x3e800000ff0d7435 */ /* 0x002fe200000001ff */
[----:B0-----:R-:W-:-:S04]  /*0230*/  IMAD.WIDE R8, R0, 0x4, R8 ;  /* 0x0000000400087825 */ /* 0x001fc800078e0208 */
[----:B--2---:R-:W-:-:S04]  /*0240*/  FADD R4, R4, 9.9999997473787516356e-06 ;  /* 0x3727c5ac04047421 */ /* 0x004fc80000000000 */
[----:B------:R-:W0:Y:S02]  /*0250*/  MUFU.SQRT R14, R4 ;  /* 0x00000004000e7308 */ /* 0x000e240000002000 */
[C---:B0-----:R-:W-:Y:S02]  /*0260*/  FSETP.GT.AND P0, PT, R14.reuse, 8.50705917302346158658e+37, PT ;  /* 0x7e8000000e00780b */ /* 0x041fe40003f04000 */
[----:B------:R-:W-:-:S11]  /*0270*/  FSETP.GEU.AND P1, PT, R14, 1.175494350822287508e-38, PT ;  /* 0x008000000e00780b */ /* 0x000fd60003f2e000 */
[----:B------:R-:W-:-:S04]  /*0280*/  @P0 FMUL R14, R14, 0.25 ;  /* 0x3e8000000e0e0820 */ /* 0x000fc80000400000 */
[----:B------:R-:W-:-:S06]  /*0290*/  @!P1 FMUL R14, R14, 16777216 ;  /* 0x4b8000000e0e9820 */ /* 0x000fcc0000400000 */
[----:B------:R-:W0:Y:S01]  /*02a0*/  MUFU.RCP R14, R14 ;  /* 0x0000000e000e7308 */ /* 0x000e220000001000 */
[----:B------:R-:W-:Y:S01]  /*02b0*/  FSEL R13, R13, 1, P0 ;  /* 0x3f8000000d0d7808 */ /* 0x000fe20000000000 */
[----:B----4-:R-:W-:-:S04]  /*02c0*/  FADD R7, R7, -R5 ;  /* 0x8000000507077221 */ /* 0x010fc80000000000 */
[----:B------:R-:W-:Y:S01]  /*02d0*/  @!P1 FMUL R13, R13, 16777216 ;  /* 0x4b8000000d0d9820 */ /* 0x000fe20000400000 */
[----:B------:R-:W-:-:S03]  /*02e0*/  FADD R6, R6, -R5 ;  /* 0x8000000506067221 */ /* 0x000fc60000000000 */
[----:B0-----:R-:W-:-:S04]  /*02f0*/  FMUL R13, R14, R13 ;  /* 0x0000000d0e0d7220 */ /* 0x001fc80000400000 */
[-C--:B------:R-:W-:Y:S01]  /*0300*/  FMUL R7, R7, R13.reuse ;  /* 0x0000000d07077220 */ /* 0x080fe20000400000 */
[----:B------:R-:W-:-:S03]  /*0310*/  FMUL R6, R6, R13 ;  /* 0x0000000d06067220 */ /* 0x000fc60000400000 */
[C-C-:B-----5:R-:W-:Y:S01]  /*0320*/  FFMA R4, R12.reuse, R7, R11.reuse ;  /* 0x000000070c047223 */ /* 0x160fe2000000000b */
[----:B------:R-:W-:-:S04]  /*0330*/  FFMA R11, R12, R6, R11 ;  /* 0x000000060c0b7223 */ /* 0x000fc8000000000b */
[----:B---3--:R-:W-:Y:S01]  /*0340*/  FSETP.GEU.AND P1, PT, R4, -R3, PT ;  /* 0x800000030400720b */ /* 0x008fe20003f2e000 */
[----:B------:R-:W-:Y:S01]  /*0350*/  FADD R4, R3, R4 ;  /* 0x0000000403047221 */ /* 0x000fe20000000000 */
[----:B------:R-:W-:Y:S01]  /*0360*/  FADD R3, R2, R11 ;  /* 0x0000000b02037221 */ /* 0x000fe20000000000 */
[----:B------:R-:W-:-:S03]  /*0370*/  FSETP.GEU.AND P0, PT, R11, -R2, PT ;  /* 0x800000020b00720b */ /* 0x000fc60003f0e000 */
[----:B------:R-:W-:Y:S02]  /*0380*/  FSEL R5, R4, RZ, P1 ;  /* 0x000000ff04057208 */ /* 0x000fe40000800000 */
[----:B------:R-:W-:-:S05]  /*0390*/  FSEL R4, R3, RZ, P0 ;  /* 0x000000ff03047208 */ /* 0x000fca0000000000 */
[----:B------:R-:W-:Y:S01]  /*03a0*/  STG.E.64 desc[UR4][R8.64], R4 ;  /* 0x0000000408007986 */ /* 0x000fe2000c101b04 */
[----:B------:R-:W-:Y:S05]  /*03b0*/  EXIT ;  /* 0x000000000000794d */ /* 0x000fea0003800000 */
.L_x_0:
[----:B------:R-:W-:-:S00]  /*03c0*/  BRA `(.L_x_0) ;  /* 0xfffffffc00fc7947 */ /* 0x000fc0000383ffff */
[----:B------:R-:W-:-:S00]  /*03d0*/  NOP ;  /* 0x0000000000007918 */ /* 0x000fc00000000000 */
        /* <DEDUP_REMOVED lines=10> */
.L_x_1:


//--------------------- .nv.global.init           --------------------------
	.section	.nv.global.init,"aw",@progbits
.nv.global.init:
	.type		_$_str,@object
	.size		_$_str,(_$_str_$_2 - _$_str)
_$_str:
        /*0000*/ 	.byte	0x5f, 0x5f, 0x43, 0x55, 0x44, 0x41, 0x5f, 0x46, 0x54, 0x5a, 0x00
	.type		_$_str_$_2,@object
	.size		_$_str_$_2,(.L_1 - _$_str_$_2)
_$_str_$_2:
        /*000b*/ 	.byte	0x5f, 0x5f, 0x43, 0x55, 0x44, 0x41, 0x5f, 0x50, 0x52, 0x45, 0x43, 0x5f, 0x53, 0x51, 0x52, 0x54
        /*001b*/ 	.byte	0x00
.L_1:


//--------------------- .nv.constant0.triton_poi_fused__native_batch_norm_legit_no_training_add_relu_12 --------------------------
	.section	.nv.constant0.triton_poi_fused__native_batch_norm_legit_no_training_add_relu_12,"a",@progbits
	.sectionflags	@""
	.align	4
.nv.constant0.triton_poi_fused__native_batch_norm_legit_no_training_add_relu_12:
	.zero		588
